	.headerflags	@"EF_CUDA_TEXMODE_UNIFIED EF_CUDA_64BIT_ADDRESS EF_CUDA_ACCELERATORS EF_CUDA_SM90 EF_CUDA_VIRTUAL_SM(EF_CUDA_SM90)"
	.elftype	@"ET_EXEC"


//--------------------- .nv.info                  --------------------------
	.section	.nv.info,"",@"SHT_CUDA_INFO"
	.align	4


	//----- nvinfo : EIATTR_REGCOUNT
	.align		4
        /*0000*/ 	.byte	0x04, 0x2f
        /*0002*/ 	.short	(.L_1 - .L_0)
	.align		4
.L_0:
        /*0004*/ 	.word	index@(triton_poi_fused_convolution_relu_0)
        /*0008*/ 	.word	0x0000000c


	//----- nvinfo : EIATTR_MIN_STACK_SIZE
	.align		4
.L_1:
        /*000c*/ 	.byte	0x04, 0x12
        /*000e*/ 	.short	(.L_3 - .L_2)
	.align		4
.L_2:
        /*0010*/ 	.word	index@(triton_poi_fused_convolution_relu_0)
        /*0014*/ 	.word	0x00000000


	//----- nvinfo : EIATTR_FRAME_SIZE
	.align		4
.L_3:
        /*0018*/ 	.byte	0x04, 0x11
        /*001a*/ 	.short	(.L_5 - .L_4)
	.align		4
.L_4:
        /*001c*/ 	.word	index@(triton_poi_fused_convolution_relu_0)
        /*0020*/ 	.word	0x00000000


	//----- nvinfo : EIATTR_MIN_STACK_SIZE
	.align		4
.L_5:
        /*0024*/ 	.byte	0x04, 0x12
        /*0026*/ 	.short	(.L_7 - .L_6)
	.align		4
.L_6:
        /*0028*/ 	.word	index@(triton_poi_fused_convolution_relu_0)
        /*002c*/ 	.word	0x00000000
.L_7:


//--------------------- .nv.info.triton_poi_fused_convolution_relu_0 --------------------------
	.section	.nv.info.triton_poi_fused_convolution_relu_0,"",@"SHT_CUDA_INFO"
	.sectionflags	@""
	.align	4


	//----- nvinfo : EIATTR_CUDA_API_VERSION
	.align		4
        /*0000*/ 	.byte	0x04, 0x37
        /*0002*/ 	.short	(.L_9 - .L_8)
.L_8:
        /*0004*/ 	.word	0x0000007c


	//----- nvinfo : EIATTR_KPARAM_INFO
	.align		4
.L_9:
        /*0008*/ 	.byte	0x04, 0x17
        /*000a*/ 	.short	(.L_11 - .L_10)
.L_10:
        /*000c*/ 	.word	0x00000000
        /*0010*/ 	.short	0x0002
        /*0012*/ 	.short	0x0010
        /*0014*/ 	.byte	0x00, 0xf0, 0x11, 0x00


	//----- nvinfo : EIATTR_KPARAM_INFO
	.align		4
.L_11:
        /*0018*/ 	.byte	0x04, 0x17
        /*001a*/ 	.short	(.L_13 - .L_12)
.L_12:
        /*001c*/ 	.word	0x00000000
        /*0020*/ 	.short	0x0001
        /*0022*/ 	.short	0x0008
        /*0024*/ 	.byte	0x00, 0xf4, 0x21, 0x00


	//----- nvinfo : EIATTR_KPARAM_INFO
	.align		4
.L_13:
        /*0028*/ 	.byte	0x04, 0x17
        /*002a*/ 	.short	(.L_15 - .L_14)
.L_14:
        /*002c*/ 	.word	0x00000000
        /*0030*/ 	.short	0x0000
        /*0032*/ 	.short	0x0000
        /*0034*/ 	.byte	0x00, 0xf4, 0x21, 0x00


	//----- nvinfo : EIATTR_SPARSE_MMA_MASK
	.align		4
.L_15:
        /*0038*/ 	.byte	0x03, 0x50
        /*003a*/ 	.short	0x0000


	//----- nvinfo : EIATTR_MAXREG_COUNT
	.align		4
        /*003c*/ 	.byte	0x03, 0x1b
        /*003e*/ 	.short	0x00ff


	//----- nvinfo : EIATTR_EXIT_INSTR_OFFSETS
	.align		4
        /*0040*/ 	.byte	0x04, 0x1c
        /*0042*/ 	.short	(.L_17 - .L_16)


	//   ....[0]....
.L_16:
        /*0044*/ 	.word	0x00000180


	//   ....[1]....
        /*0048*/ 	.word	0x000001a0


	//----- nvinfo : EIATTR_REQNTID
	.align		4
.L_17:
        /*004c*/ 	.byte	0x04, 0x10
        /*004e*/ 	.short	(.L_19 - .L_18)
.L_18:
        /*0050*/ 	.word	0x00000080
        /*0054*/ 	.word	0x00000001
        /*0058*/ 	.word	0x00000001


	//----- nvinfo : EIATTR_CBANK_PARAM_SIZE
	.align		4
.L_19:
        /*005c*/ 	.byte	0x03, 0x19
        /*005e*/ 	.short	0x0014


	//----- nvinfo : EIATTR_PARAM_CBANK
	.align		4
        /*0060*/ 	.byte	0x04, 0x0a
        /*0062*/ 	.short	(.L_21 - .L_20)
	.align		4
.L_20:
        /*0064*/ 	.word	index@(.nv.constant0.triton_poi_fused_convolution_relu_0)
        /*0068*/ 	.short	0x0210
        /*006a*/ 	.short	0x0014


	//----- nvinfo : EIATTR_SW_WAR
	.align		4
.L_21:
        /*006c*/ 	.byte	0x04, 0x36
        /*006e*/ 	.short	(.L_23 - .L_22)
.L_22:
        /*0070*/ 	.word	0x00000008
.L_23:


//--------------------- .nv.callgraph             --------------------------
	.section	.nv.callgraph,"",@"SHT_CUDA_CALLGRAPH"
	.align	4
	.sectionentsize	8
	.align		4
        /*0000*/ 	.word	0x00000000
	.align		4
        /*0004*/ 	.word	0xffffffff
	.align		4
        /*0008*/ 	.word	0x00000000
	.align		4
        /*000c*/ 	.word	0xfffffffe
	.align		4
        /*0010*/ 	.word	0x00000000
	.align		4
        /*0014*/ 	.word	0xfffffffd
	.align		4
        /*0018*/ 	.word	0x00000000
	.align		4
        /*001c*/ 	.word	0xfffffffc


//--------------------- .text.triton_poi_fused_convolution_relu_0 --------------------------
	.section	.text.triton_poi_fused_convolution_relu_0,"ax",@progbits
	.align	128
        .global         triton_poi_fused_convolution_relu_0
        .type           triton_poi_fused_convolution_relu_0,@function
        .size           triton_poi_fused_convolution_relu_0,(.L_x_1 - triton_poi_fused_convolution_relu_0)
        .other          triton_poi_fused_convolution_relu_0,@"STO_CUDA_ENTRY STV_DEFAULT"
triton_poi_fused_convolution_relu_0:
.text.triton_poi_fused_convolution_relu_0:
[----:B------:R-:W0:Y:S02]  /*0000*/  LDC R1, c[0x0][0x28] ;  /* 0x00000a00ff017b82 */ /* 0x000e240000000800 */
[----:B------:R-:W1:Y:S01]  /*0010*/  S2R R0, SR_TID.X ;  /* 0x0000000000007919 */ /* 0x000e620000002100 */
[----:B------:R-:W2:Y:S01]  /*0020*/  LDC.64 R2, c[0x0][0x210] ;  /* 0x00008400ff027b82 */ /* 0x000ea20000000a00 */
[----:B------:R-:W-:Y:S01]  /*0030*/  ULDC.64 UR4, c[0x0][0x208] ;  /* 0x0000820000047ab9 */ /* 0x000fe20000000a00 */
[----:B------:R-:W3:Y:S06]  /*0040*/  S2R R7, SR_CTAID.X ;  /* 0x0000000000077919 */ /* 0x000eec0000002500 */
[----:B------:R-:W4:Y:S01]  /*0050*/  LDC.64 R4, c[0x0][0x218] ;  /* 0x00008600ff047b82 */ /* 0x000f220000000a00 */
[----:B-1----:R-:W-:-:S05]  /*0060*/  LOP3.LUT R0, R0, 0x7f, RZ, 0xc0, !PT ;  /* 0x0000007f00007812 */ /* 0x002fca00078ec0ff */
[----:B---3--:R-:W-:-:S04]  /*0070*/  IMAD R7, R7, 0x80, R0 ;  /* 0x0000008007077824 */ /* 0x008fc800078e0200 */
[C---:B------:R-:W-:Y:S01]  /*0080*/  IMAD.HI R0, R7.reuse, 0x5397829d, RZ ;  /* 0x5397829d07007827 */ /* 0x040fe200078e02ff */
[----:B------:R-:W-:-:S03]  /*0090*/  ISETP.GE.AND P1, PT, R7, 0x310, PT ;  /* 0x000003100700780c */ /* 0x000fc60003f26270 */
[----:B--2---:R-:W-:Y:S01]  /*00a0*/  IMAD.WIDE R2, R7, 0x4, R2 ;  /* 0x0000000407027825 */ /* 0x004fe200078e0202 */
[----:B------:R-:W-:-:S03]  /*00b0*/  SHF.R.U32.HI R9, RZ, 0x1f, R0 ;  /* 0x0000001fff097819 */ /* 0x000fc60000011600 */
[----:B------:R-:W-:Y:S01]  /*00c0*/  IMAD.MOV.U32 R7, RZ, RZ, RZ ;  /* 0x000000ffff077224 */ /* 0x000fe200078e00ff */
[----:B------:R-:W-:-:S04]  /*00d0*/  LEA.HI.SX32 R9, R0, R9, 0x1c ;  /* 0x0000000900097211 */ /* 0x000fc800078fe2ff */
[----:B------:R-:W-:-:S04]  /*00e0*/  LEA.HI R0, R9, R9, RZ, 0x2 ;  /* 0x0000000909007211 */ /* 0x000fc800078f10ff */
[----:B------:R-:W-:-:S05]  /*00f0*/  LOP3.LUT R0, R0, 0xfffffffc, RZ, 0xc0, !PT ;  /* 0xfffffffc00007812 */ /* 0x000fca00078ec0ff */
[----:B------:R-:W-:Y:S02]  /*0100*/  IMAD.IADD R9, R9, 0x1, -R0 ;  /* 0x0000000109097824 */ /* 0x000fe400078e0a00 */
[----:B------:R-:W-:Y:S02]  /*0110*/  IMAD.MOV.U32 R0, RZ, RZ, RZ ;  /* 0x000000ffff007224 */ /* 0x000fe400078e00ff */
[----:B----4-:R-:W-:-:S04]  /*0120*/  IMAD.WIDE R4, R9, 0x4, R4 ;  /* 0x0000000409047825 */ /* 0x010fc800078e0204 */
[----:B------:R-:W2:Y:S04]  /*0130*/  @!P1 LDG.E R0, desc[UR4][R2.64] ;  /* 0x0000000402009981 */ /* 0x000ea8000c1e1900 */
[----:B------:R-:W2:Y:S02]  /*0140*/  @!P1 LDG.E.EL R7, desc[UR4][R4.64] ;  /* 0x0000000404079981 */ /* 0x000ea4000c2e1900 */
[----:B--2---:R-:W-:Y:S01]  /*0150*/  FADD R6, R7, R0 ;  /* 0x0000000007067221 */ /* 0x004fe20000000000 */
[----:B------:R-:W-:-:S04]  /*0160*/  FSETP.GEU.AND P0, PT, R0, -R7, PT ;  /* 0x800000070000720b */ /* 0x000fc80003f0e000 */
[----:B------:R-:W-:Y:S01]  /*0170*/  FSEL R7, R6, RZ, P0 ;  /* 0x000000ff06077208 */ /* 0x000fe20000000000 */
[----:B------:R-:W-:Y:S08]  /*0180*/  @P1 EXIT ;  /* 0x000000000000194d */ /* 0x000ff00003800000 */
[----:B------:R-:W-:Y:S01]  /*0190*/  STG.E desc[UR4][R2.64], R7 ;  /* 0x0000000702007986 */ /* 0x000fe2000c101904 */
[----:B------:R-:W-:Y:S05]  /*01a0*/  EXIT ;  /* 0x000000000000794d */ /* 0x000fea0003800000 */
.L_x_0:
[----:B------:R-:W-:-:S00]  /*01b0*/  BRA `(.L_x_0) ;  /* 0xfffffffc00fc7947 */ /* 0x000fc0000383ffff */
[----:B------:R-:W-:-:S00]  /*01c0*/  NOP ;  /* 0x0000000000007918 */ /* 0x000fc00000000000 */
        /* <DEDUP_REMOVED lines=11> */
.L_x_1:


//--------------------- .nv.constant0.triton_poi_fused_convolution_relu_0 --------------------------
	.section	.nv.constant0.triton_poi_fused_convolution_relu_0,"a",@progbits
	.sectionflags	@""
	.align	4
.nv.constant0.triton_poi_fused_convolution_relu_0:
	.zero		548
